//
// Generated by NVIDIA NVVM Compiler
//
// Compiler Build ID: CL-36424714
// Cuda compilation tools, release 13.0, V13.0.88
// Based on NVVM 20.0.0
//

.version 9.0
.target sm_100
.address_size 64

	// .globl	_Z15mixed_normalizePfS_jf

.visible .entry _Z15mixed_normalizePfS_jf(
	.param .u64 .ptr .align 1 _Z15mixed_normalizePfS_jf_param_0,
	.param .u64 .ptr .align 1 _Z15mixed_normalizePfS_jf_param_1,
	.param .u32 _Z15mixed_normalizePfS_jf_param_2,
	.param .f32 _Z15mixed_normalizePfS_jf_param_3
)
{
	.reg .pred 	%p<2>;
	.reg .b32 	%r<7>;
	.reg .b32 	%f<9>;
	.reg .b64 	%rd<10>;

	ld.param.u64 	%rd1, [_Z15mixed_normalizePfS_jf_param_0];
	ld.param.u64 	%rd2, [_Z15mixed_normalizePfS_jf_param_1];
	ld.param.u32 	%r2, [_Z15mixed_normalizePfS_jf_param_2];
	ld.param.f32 	%f1, [_Z15mixed_normalizePfS_jf_param_3];
	mov.u32 	%r3, %ctaid.x;
	mov.u32 	%r4, %ntid.x;
	mov.u32 	%r5, %tid.x;
	mad.lo.s32 	%r1, %r3, %r4, %r5;
	setp.ge.u32 	%p1, %r1, %r2;
	@%p1 bra 	$L__BB0_2;
	cvta.to.global.u64 	%rd3, %rd2;
	cvta.to.global.u64 	%rd4, %rd1;
	mul.wide.u32 	%rd5, %r1, 4;
	add.s64 	%rd6, %rd3, %rd5;
	ld.global.f32 	%f2, [%rd6];
	add.s64 	%rd7, %rd4, %rd5;
	ld.global.f32 	%f3, [%rd7];
	div.rn.f32 	%f4, %f3, %f1;
	add.s32 	%r6, %r2, %r1;
	mul.wide.u32 	%rd8, %r6, 4;
	add.s64 	%rd9, %rd4, %rd8;
	ld.global.f32 	%f5, [%rd9];
	div.rn.f32 	%f6, %f5, %f1;
	mul.f32 	%f7, %f2, %f4;
	sub.f32 	%f8, %f6, %f7;
	st.global.f32 	[%rd7], %f4;
	st.global.f32 	[%rd9], %f8;
$L__BB0_2:
	ret;

}


// ===== COMPILED SASS (sm_100) =====

	.target	sm_100

	.elftype	@"ET_EXEC"


//--------------------- .note.nv.tkinfo           --------------------------
	.section	.note.nv.tkinfo,"",@"SHT_NOTE"
	.sectionflags	@"SHF_NOTE_NV_TKINFO"
	.tkinfo
        /*0018*/ 	.word	0x00000002
        /*0030*/ 	.string	""
        /*0030*/ 	.string	"ptxas"
        /*0030*/ 	.string	"Cuda compilation tools, release 13.0, V13.0.88"
        /*0030*/ 	.string	"Build cuda_13.0.r13.0/compiler.36424714_0"
        /*0030*/ 	.string	"-arch sm_100 -m 64 "



//--------------------- .note.nv.cuinfo           --------------------------
	.section	.note.nv.cuinfo,"",@"SHT_NOTE"
	.sectionflags	@"SHF_NOTE_NV_CUINFO"
        /*0018*/ 	.short	0x0002
        /*001a*/ 	.short	0x0064
        /*001c*/ 	.short	0x0082
	.zero		2


//--------------------- .nv.info                  --------------------------
	.section	.nv.info,"",@"SHT_CUDA_INFO"
	.align	4


	//----- nvinfo : EIATTR_REGCOUNT
	.align		4
        /*0000*/ 	.byte	0x04, 0x2f
        /*0002*/ 	.short	(.L_1 - .L_0)
	.align		4
.L_0:
        /*0004*/ 	.word	index@(_Z15mixed_normalizePfS_jf)
        /*0008*/ 	.word	0x00000016


	//----- nvinfo : EIATTR_FRAME_SIZE
	.align		4
.L_1:
        /*000c*/ 	.byte	0x04, 0x11
        /*000e*/ 	.short	(.L_3 - .L_2)
	.align		4
.L_2:
        /*0010*/ 	.word	index@($__internal_0_$__cuda_sm3x_div_rn_noftz_f32_slowpath)
        /*0014*/ 	.word	0x00000000


	//----- nvinfo : EIATTR_FRAME_SIZE
	.align		4
.L_3:
        /*0018*/ 	.byte	0x04, 0x11
        /*001a*/ 	.short	(.L_5 - .L_4)
	.align		4
.L_4:
        /*001c*/ 	.word	index@(_Z15mixed_normalizePfS_jf)
        /*0020*/ 	.word	0x00000000


	//----- nvinfo : EIATTR_MIN_STACK_SIZE
	.align		4
.L_5:
        /*0024*/ 	.byte	0x04, 0x12
        /*0026*/ 	.short	(.L_7 - .L_6)
	.align		4
.L_6:
        /*0028*/ 	.word	index@(_Z15mixed_normalizePfS_jf)
        /*002c*/ 	.word	0x00000000
.L_7:


//--------------------- .nv.compat                --------------------------
	.section	.nv.compat,"",@"SHT_CUDA_COMPAT_INFO"
	.align	4
        /*0000*/ 	.byte	0x02, 0x09, 0x00, 0x00, 0x02, 0x02, 0x01, 0x00, 0x02, 0x05, 0x05, 0x00, 0x03, 0x07, 0x01, 0x01
        /*0010*/ 	.byte	0x02, 0x03, 0x00, 0x00, 0x02, 0x06, 0x01, 0x00, 0x04, 0x0b, 0x08, 0x00, 0x01, 0x00, 0x00, 0x00
        /*0020*/ 	.byte	0x00, 0x00, 0x00, 0x00


//--------------------- .nv.info._Z15mixed_normalizePfS_jf --------------------------
	.section	.nv.info._Z15mixed_normalizePfS_jf,"",@"SHT_CUDA_INFO"
	.sectionflags	@""
	.align	4


	//----- nvinfo : EIATTR_CUDA_API_VERSION
	.align		4
        /*0000*/ 	.byte	0x04, 0x37
        /*0002*/ 	.short	(.L_9 - .L_8)
.L_8:
        /*0004*/ 	.word	0x00000082


	//----- nvinfo : EIATTR_KPARAM_INFO
	.align		4
.L_9:
        /*0008*/ 	.byte	0x04, 0x17
        /*000a*/ 	.short	(.L_11 - .L_10)
.L_10:
        /*000c*/ 	.word	0x00000000
        /*0010*/ 	.short	0x0003
        /*0012*/ 	.short	0x0014
        /*0014*/ 	.byte	0x00, 0xf0, 0x11, 0x00


	//----- nvinfo : EIATTR_KPARAM_INFO
	.align		4
.L_11:
        /*0018*/ 	.byte	0x04, 0x17
        /*001a*/ 	.short	(.L_13 - .L_12)
.L_12:
        /*001c*/ 	.word	0x00000000
        /*0020*/ 	.short	0x0002
        /*0022*/ 	.short	0x0010
        /*0024*/ 	.byte	0x00, 0xf0, 0x11, 0x00


	//----- nvinfo : EIATTR_KPARAM_INFO
	.align		4
.L_13:
        /*0028*/ 	.byte	0x04, 0x17
        /*002a*/ 	.short	(.L_15 - .L_14)
.L_14:
        /*002c*/ 	.word	0x00000000
        /*0030*/ 	.short	0x0001
        /*0032*/ 	.short	0x0008
        /*0034*/ 	.byte	0x00, 0xf5, 0x21, 0x00


	//----- nvinfo : EIATTR_KPARAM_INFO
	.align		4
.L_15:
        /*0038*/ 	.byte	0x04, 0x17
        /*003a*/ 	.short	(.L_17 - .L_16)
.L_16:
        /*003c*/ 	.word	0x00000000
        /*0040*/ 	.short	0x0000
        /*0042*/ 	.short	0x0000
        /*0044*/ 	.byte	0x00, 0xf5, 0x21, 0x00


	//----- nvinfo : EIATTR_SPARSE_MMA_MASK
	.align		4
.L_17:
        /*0048*/ 	.byte	0x03, 0x50
        /*004a*/ 	.short	0x0000


	//----- nvinfo : EIATTR_MAXREG_COUNT
	.align		4
        /*004c*/ 	.byte	0x03, 0x1b
        /*004e*/ 	.short	0x00ff


	//----- nvinfo : EIATTR_MERCURY_ISA_VERSION
	.align		4
        /*0050*/ 	.byte	0x03, 0x5f
        /*0052*/ 	.short	0x0101


	//----- nvinfo : EIATTR_VRC_CTA_INIT_COUNT
	.align		4
        /*0054*/ 	.byte	0x02, 0x4a
	.zero		1
	.zero		1


	//----- nvinfo : EIATTR_EXIT_INSTR_OFFSETS
	.align		4
        /*0058*/ 	.byte	0x04, 0x1c
        /*005a*/ 	.short	(.L_19 - .L_18)


	//   ....[0]....
.L_18:
        /*005c*/ 	.word	0x00000070


	//   ....[1]....
        /*0060*/ 	.word	0x00000330


	//----- nvinfo : EIATTR_CRS_STACK_SIZE
	.align		4
.L_19:
        /*0064*/ 	.byte	0x04, 0x1e
        /*0066*/ 	.short	(.L_21 - .L_20)
.L_20:
        /*0068*/ 	.word	0x00000000


	//----- nvinfo : EIATTR_CBANK_PARAM_SIZE
	.align		4
.L_21:
        /*006c*/ 	.byte	0x03, 0x19
        /*006e*/ 	.short	0x0018


	//----- nvinfo : EIATTR_PARAM_CBANK
	.align		4
        /*0070*/ 	.byte	0x04, 0x0a
        /*0072*/ 	.short	(.L_23 - .L_22)
	.align		4
.L_22:
        /*0074*/ 	.word	index@(.nv.constant0._Z15mixed_normalizePfS_jf)
        /*0078*/ 	.short	0x0380
        /*007a*/ 	.short	0x0018


	//----- nvinfo : EIATTR_SW_WAR
	.align		4
.L_23:
        /*007c*/ 	.byte	0x04, 0x36
        /*007e*/ 	.short	(.L_25 - .L_24)
.L_24:
        /*0080*/ 	.word	0x00000008
.L_25:


//--------------------- .nv.callgraph             --------------------------
	.section	.nv.callgraph,"",@"SHT_CUDA_CALLGRAPH"
	.align	4
	.sectionentsize	8
	.align		4
        /*0000*/ 	.word	0x00000000
	.align		4
        /*0004*/ 	.word	0xffffffff
	.align		4
        /*0008*/ 	.word	0x00000000
	.align		4
        /*000c*/ 	.word	0xfffffffe
	.align		4
        /*0010*/ 	.word	0x00000000
	.align		4
        /*0014*/ 	.word	0xfffffffd
	.align		4
        /*0018*/ 	.word	0x00000000
	.align		4
        /*001c*/ 	.word	0xfffffffc


//--------------------- .text._Z15mixed_normalizePfS_jf --------------------------
	.section	.text._Z15mixed_normalizePfS_jf,"ax",@progbits
	.align	128
        .global         _Z15mixed_normalizePfS_jf
        .type           _Z15mixed_normalizePfS_jf,@function
        .size           _Z15mixed_normalizePfS_jf,(.L_x_16 - _Z15mixed_normalizePfS_jf)
        .other          _Z15mixed_normalizePfS_jf,@"STO_CUDA_ENTRY STV_DEFAULT"
_Z15mixed_normalizePfS_jf:
.text._Z15mixed_normalizePfS_jf:
[----:B------:R-:W-:Y:S01]  /*0000*/  LDC R1, c[0x0][0x37c] ;  /* 0x0000df00ff017b82 */ /* 0x000fe20000000800 */
[----:B------:R-:W0:Y:S07]  /*0010*/  S2R R0, SR_TID.X ;  /* 0x0000000000007919 */ /* 0x000e2e0000002100 */
[----:B------:R-:W0:Y:S01]  /*0020*/  S2UR UR4, SR_CTAID.X ;  /* 0x00000000000479c3 */ /* 0x000e220000002500 */
[----:B------:R-:W1:Y:S07]  /*0030*/  LDCU UR5, c[0x0][0x390] ;  /* 0x00007200ff0577ac */ /* 0x000e6e0008000800 */
[----:B------:R-:W0:Y:S02]  /*0040*/  LDC R7, c[0x0][0x360] ;  /* 0x0000d800ff077b82 */ /* 0x000e240000000800 */
[----:B0-----:R-:W-:-:S05]  /*0050*/  IMAD R7, R7, UR4, R0 ;  /* 0x0000000407077c24 */ /* 0x001fca000f8e0200 */
[----:B-1----:R-:W-:-:S13]  /*0060*/  ISETP.GE.U32.AND P0, PT, R7, UR5, PT ;  /* 0x0000000507007c0c */ /* 0x002fda000bf06070 */
[----:B------:R-:W-:Y:S05]  /*0070*/  @P0 EXIT ;  /* 0x000000000000094d */ /* 0x000fea0003800000 */
[----:B------:R-:W0:Y:S01]  /*0080*/  LDC.64 R4, c[0x0][0x380] ;  /* 0x0000e000ff047b82 */ /* 0x000e220000000a00 */
[----:B------:R-:W1:Y:S07]  /*0090*/  LDCU.64 UR4, c[0x0][0x358] ;  /* 0x00006b00ff0477ac */ /* 0x000e6e0008000a00 */
[----:B------:R-:W2:Y:S08]  /*00a0*/  LDC.64 R10, c[0x0][0x388] ;  /* 0x0000e200ff0a7b82 */ /* 0x000eb00000000a00 */
[----:B------:R-:W3:Y:S01]  /*00b0*/  LDC R13, c[0x0][0x394] ;  /* 0x0000e500ff0d7b82 */ /* 0x000ee20000000800 */
[----:B0-----:R-:W-:-:S05]  /*00c0*/  IMAD.WIDE.U32 R4, R7, 0x4, R4 ;  /* 0x0000000407047825 */ /* 0x001fca00078e0004 */
[----:B-1----:R-:W4:Y:S01]  /*00d0*/  LDG.E R2, desc[UR4][R4.64] ;  /* 0x0000000404027981 */ /* 0x002f22000c1e1900 */
[----:B--2---:R-:W-:-:S05]  /*00e0*/  IMAD.WIDE.U32 R10, R7, 0x4, R10 ;  /* 0x00000004070a7825 */ /* 0x004fca00078e000a */
[----:B------:R0:W5:Y:S01]  /*00f0*/  LDG.E R3, desc[UR4][R10.64] ;  /* 0x000000040a037981 */ /* 0x000162000c1e1900 */
[----:B------:R-:W1:Y:S01]  /*0100*/  LDC R0, c[0x0][0x394] ;  /* 0x0000e500ff007b82 */ /* 0x000e620000000800 */
[----:B------:R-:W-:Y:S01]  /*0110*/  BSSY.RECONVERGENT B0, `(.L_x_0) ;  /* 0x000000c000007945 */ /* 0x000fe20003800200 */
[----:B---3--:R-:W2:Y:S02]  /*0120*/  MUFU.RCP R6, R13 ;  /* 0x0000000d00067308 */ /* 0x008ea40000001000 */
[----:B--2---:R-:W-:-:S04]  /*0130*/  FFMA R9, R6, -R13, 1 ;  /* 0x3f80000006097423 */ /* 0x004fc8000000080d */
[----:B------:R-:W-:Y:S02]  /*0140*/  FFMA R9, R6, R9, R6 ;  /* 0x0000000906097223 */ /* 0x000fe40000000006 */
[----:B----4-:R-:W2:Y:S02]  /*0150*/  FCHK P0, R2, R13 ;  /* 0x0000000d02007302 */ /* 0x010ea40000000000 */
[----:B------:R-:W-:-:S04]  /*0160*/  FFMA R8, R2, R9, RZ ;  /* 0x0000000902087223 */ /* 0x000fc800000000ff */
[----:B------:R-:W-:-:S04]  /*0170*/  FFMA R6, R8, -R13, R2 ;  /* 0x8000000d08067223 */ /* 0x000fc80000000002 */
[----:B------:R-:W-:Y:S01]  /*0180*/  FFMA R8, R9, R6, R8 ;  /* 0x0000000609087223 */ /* 0x000fe20000000008 */
[----:B012---:R-:W-:Y:S06]  /*0190*/  @!P0 BRA `(.L_x_1) ;  /* 0x00000000000c8947 */ /* 0x007fec0003800000 */
[----:B------:R-:W-:-:S07]  /*01a0*/  MOV R10, 0x1c0 ;  /* 0x000001c0000a7802 */ /* 0x000fce0000000f00 */
[----:B-----5:R-:W-:Y:S05]  /*01b0*/  CALL.REL.NOINC `($__internal_0_$__cuda_sm3x_div_rn_noftz_f32_slowpath) ;  /* 0x0000000000607944 */ /* 0x020fea0003c00000 */
[----:B------:R-:W-:-:S07]  /*01c0*/  IMAD.MOV.U32 R8, RZ, RZ, R2 ;  /* 0x000000ffff087224 */ /* 0x000fce00078e0002 */
.L_x_1:
[----:B------:R-:W-:Y:S05]  /*01d0*/  BSYNC.RECONVERGENT B0 ;  /* 0x0000000000007941 */ /* 0x000fea0003800200 */
.L_x_0:
[----:B------:R-:W0:Y:S08]  /*01e0*/  LDC.64 R12, c[0x0][0x390] ;  /* 0x0000e400ff0c7b82 */ /* 0x000e300000000a00 */
[----:B------:R-:W1:Y:S01]  /*01f0*/  LDC.64 R10, c[0x0][0x380] ;  /* 0x0000e000ff0a7b82 */ /* 0x000e620000000a00 */
[----:B0-----:R-:W-:-:S04]  /*0200*/  IMAD.IADD R7, R7, 0x1, R12 ;  /* 0x0000000107077824 */ /* 0x001fc800078e020c */
[----:B-1----:R-:W-:-:S05]  /*0210*/  IMAD.WIDE.U32 R6, R7, 0x4, R10 ;  /* 0x0000000407067825 */ /* 0x002fca00078e000a */
[----:B------:R-:W2:Y:S01]  /*0220*/  LDG.E R10, desc[UR4][R6.64] ;  /* 0x00000004060a7981 */ /* 0x000ea2000c1e1900 */
[----:B------:R-:W0:Y:S01]  /*0230*/  MUFU.RCP R2, R13 ;  /* 0x0000000d00027308 */ /* 0x000e220000001000 */
[----:B------:R-:W-:Y:S01]  /*0240*/  BSSY.RECONVERGENT B0, `(.L_x_2) ;  /* 0x000000b000007945 */ /* 0x000fe20003800200 */
[----:B0-----:R-:W-:-:S04]  /*0250*/  FFMA R9, R2, -R13, 1 ;  /* 0x3f80000002097423 */ /* 0x001fc8000000080d */
[----:B------:R-:W-:Y:S02]  /*0260*/  FFMA R2, R2, R9, R2 ;  /* 0x0000000902027223 */ /* 0x000fe40000000002 */
[----:B--2---:R-:W0:Y:S02]  /*0270*/  FCHK P0, R10, R13 ;  /* 0x0000000d0a007302 */ /* 0x004e240000000000 */
[----:B------:R-:W-:-:S04]  /*0280*/  FFMA R9, R2, R10, RZ ;  /* 0x0000000a02097223 */ /* 0x000fc800000000ff */
[----:B------:R-:W-:-:S04]  /*0290*/  FFMA R12, R9, -R13, R10 ;  /* 0x8000000d090c7223 */ /* 0x000fc8000000000a */
[----:B------:R-:W-:Y:S01]  /*02a0*/  FFMA R2, R2, R12, R9 ;  /* 0x0000000c02027223 */ /* 0x000fe20000000009 */
[----:B0-----:R-:W-:Y:S06]  /*02b0*/  @!P0 BRA `(.L_x_3) ;  /* 0x00000000000c8947 */ /* 0x001fec0003800000 */
[----:B------:R-:W-:Y:S01]  /*02c0*/  IMAD.MOV.U32 R2, RZ, RZ, R10 ;  /* 0x000000ffff027224 */ /* 0x000fe200078e000a */
[----:B------:R-:W-:-:S07]  /*02d0*/  MOV R10, 0x2f0 ;  /* 0x000002f0000a7802 */ /* 0x000fce0000000f00 */
[----:B-----5:R-:W-:Y:S05]  /*02e0*/  CALL.REL.NOINC `($__internal_0_$__cuda_sm3x_div_rn_noftz_f32_slowpath) ;  /* 0x0000000000147944 */ /* 0x020fea0003c00000 */
.L_x_3:
[----:B------:R-:W-:Y:S05]  /*02f0*/  BSYNC.RECONVERGENT B0 ;  /* 0x0000000000007941 */ /* 0x000fea0003800200 */
.L_x_2:
[----:B-----5:R-:W-:Y:S01]  /*0300*/  FFMA R3, -R3, R8, R2 ;  /* 0x0000000803037223 */ /* 0x020fe20000000102 */
[----:B------:R-:W-:Y:S04]  /*0310*/  STG.E desc[UR4][R4.64], R8 ;  /* 0x0000000804007986 */ /* 0x000fe8000c101904 */
[----:B------:R-:W-:Y:S01]  /*0320*/  STG.E desc[UR4][R6.64], R3 ;  /* 0x0000000306007986 */ /* 0x000fe2000c101904 */
[----:B------:R-:W-:Y:S05]  /*0330*/  EXIT ;  /* 0x000000000000794d */ /* 0x000fea0003800000 */
        .weak           $__internal_0_$__cuda_sm3x_div_rn_noftz_f32_slowpath
        .type           $__internal_0_$__cuda_sm3x_div_rn_noftz_f32_slowpath,@function
        .size           $__internal_0_$__cuda_sm3x_div_rn_noftz_f32_slowpath,(.L_x_16 - $__internal_0_$__cuda_sm3x_div_rn_noftz_f32_slowpath)
$__internal_0_$__cuda_sm3x_div_rn_noftz_f32_slowpath:
[----:B------:R-:W-:Y:S01]  /*0340*/  SHF.R.U32.HI R11, RZ, 0x17, R0 ;  /* 0x00000017ff0b7819 */ /* 0x000fe20000011600 */
[----:B------:R-:W-:Y:S01]  /*0350*/  BSSY.RECONVERGENT B1, `(.L_x_4) ;  /* 0x0000063000017945 */ /* 0x000fe20003800200 */
[----:B------:R-:W-:Y:S01]  /*0360*/  SHF.R.U32.HI R9, RZ, 0x17, R2 ;  /* 0x00000017ff097819 */ /* 0x000fe20000011602 */
[----:B------:R-:W-:Y:S01]  /*0370*/  IMAD.MOV.U32 R13, RZ, RZ, R0 ;  /* 0x000000ffff0d7224 */ /* 0x000fe200078e0000 */
[----:B------:R-:W-:Y:S02]  /*0380*/  LOP3.LUT R11, R11, 0xff, RZ, 0xc0, !PT ;  /* 0x000000ff0b0b7812 */ /* 0x000fe400078ec0ff */
[----:B------:R-:W-:-:S03]  /*0390*/  LOP3.LUT R16, R9, 0xff, RZ, 0xc0, !PT ;  /* 0x000000ff09107812 */ /* 0x000fc600078ec0ff */
[----:B------:R-:W-:Y:S02]  /*03a0*/  VIADD R12, R11, 0xffffffff ;  /* 0xffffffff0b0c7836 */ /* 0x000fe40000000000 */
[----:B------:R-:W-:-:S03]  /*03b0*/  VIADD R14, R16, 0xffffffff ;  /* 0xffffffff100e7836 */ /* 0x000fc60000000000 */
[----:B------:R-:W-:-:S04]  /*03c0*/  ISETP.GT.U32.AND P0, PT, R12, 0xfd, PT ;  /* 0x000000fd0c00780c */ /* 0x000fc80003f04070 */
[----:B------:R-:W-:-:S13]  /*03d0*/  ISETP.GT.U32.OR P0, PT, R14, 0xfd, P0 ;  /* 0x000000fd0e00780c */ /* 0x000fda0000704470 */
[----:B------:R-:W-:Y:S01]  /*03e0*/  @!P0 IMAD.MOV.U32 R9, RZ, RZ, RZ ;  /* 0x000000ffff098224 */ /* 0x000fe200078e00ff */
[----:B------:R-:W-:Y:S06]  /*03f0*/  @!P0 BRA `(.L_x_5) ;  /* 0x00000000005c8947 */ /* 0x000fec0003800000 */
[----:B------:R-:W-:Y:S02]  /*0400*/  FSETP.GTU.FTZ.AND P0, PT, |R2|, +INF , PT ;  /* 0x7f8000000200780b */ /* 0x000fe40003f1c200 */
[----:B------:R-:W-:-:S04]  /*0410*/  FSETP.GTU.FTZ.AND P1, PT, |R0|, +INF , PT ;  /* 0x7f8000000000780b */ /* 0x000fc80003f3c200 */
[----:B------:R-:W-:-:S13]  /*0420*/  PLOP3.LUT P0, PT, P0, P1, PT, 0xf8, 0x8f ;  /* 0x00000000008f781c */ /* 0x000fda0000703f70 */
[----:B------:R-:W-:Y:S05]  /*0430*/  @P0 BRA `(.L_x_6) ;  /* 0x00000004004c0947 */ /* 0x000fea0003800000 */
[----:B------:R-:W-:-:S13]  /*0440*/  LOP3.LUT P0, RZ, R13, 0x7fffffff, R2, 0xc8, !PT ;  /* 0x7fffffff0dff7812 */ /* 0x000fda000780c802 */
[----:B------:R-:W-:Y:S05]  /*0450*/  @!P0 BRA `(.L_x_7) ;  /* 0x00000004003c8947 */ /* 0x000fea0003800000 */
[----:B------:R-:W-:Y:S02]  /*0460*/  FSETP.NEU.FTZ.AND P2, PT, |R2|, +INF , PT ;  /* 0x7f8000000200780b */ /* 0x000fe40003f5d200 */
[----:B------:R-:W-:Y:S02]  /*0470*/  FSETP.NEU.FTZ.AND P1, PT, |R0|, +INF , PT ;  /* 0x7f8000000000780b */ /* 0x000fe40003f3d200 */
[----:B------:R-:W-:-:S11]  /*0480*/  FSETP.NEU.FTZ.AND P0, PT, |R2|, +INF , PT ;  /* 0x7f8000000200780b */ /* 0x000fd60003f1d200 */
[----:B------:R-:W-:Y:S05]  /*0490*/  @!P1 BRA !P2, `(.L_x_7) ;  /* 0x00000004002c9947 */ /* 0x000fea0005000000 */
[----:B------:R-:W-:-:S04]  /*04a0*/  LOP3.LUT P2, RZ, R2, 0x7fffffff, RZ, 0xc0, !PT ;  /* 0x7fffffff02ff7812 */ /* 0x000fc8000784c0ff */
[----:B------:R-:W-:-:S13]  /*04b0*/  PLOP3.LUT P1, PT, P1, P2, PT, 0x2f, 0xf2 ;  /* 0x0000000000f2781c */ /* 0x000fda0000f24577 */
[----:B------:R-:W-:Y:S05]  /*04c0*/  @P1 BRA `(.L_x_8) ;  /* 0x0000000400181947 */ /* 0x000fea0003800000 */
[----:B------:R-:W-:-:S04]  /*04d0*/  LOP3.LUT P1, RZ, R13, 0x7fffffff, RZ, 0xc0, !PT ;  /* 0x7fffffff0dff7812 */ /* 0x000fc8000782c0ff */
[----:B------:R-:W-:-:S13]  /*04e0*/  PLOP3.LUT P0, PT, P0, P1, PT, 0x2f, 0xf2 ;  /* 0x0000000000f2781c */ /* 0x000fda0000702577 */
[----:B------:R-:W-:Y:S05]  /*04f0*/  @P0 BRA `(.L_x_9) ;  /* 0x0000000400000947 */ /* 0x000fea0003800000 */
[----:B------:R-:W-:Y:S02]  /*0500*/  ISETP.GE.AND P0, PT, R14, RZ, PT ;  /* 0x000000ff0e00720c */ /* 0x000fe40003f06270 */
[----:B------:R-:W-:-:S11]  /*0510*/  ISETP.GE.AND P1, PT, R12, RZ, PT ;  /* 0x000000ff0c00720c */ /* 0x000fd60003f26270 */
[----:B------:R-:W-:Y:S02]  /*0520*/  @P0 IMAD.MOV.U32 R9, RZ, RZ, RZ ;  /* 0x000000ffff090224 */ /* 0x000fe400078e00ff */
[----:B------:R-:W-:Y:S01]  /*0530*/  @!P0 FFMA R2, R2, 1.84467440737095516160e+19, RZ ;  /* 0x5f80000002028823 */ /* 0x000fe200000000ff */
[----:B------:R-:W-:Y:S02]  /*0540*/  @!P0 IMAD.MOV.U32 R9, RZ, RZ, -0x40 ;  /* 0xffffffc0ff098424 */ /* 0x000fe400078e00ff */
[----:B------:R-:W-:Y:S02]  /*0550*/  @!P1 FFMA R13, R0, 1.84467440737095516160e+19, RZ ;  /* 0x5f800000000d9823 */ /* 0x000fe400000000ff */
[----:B------:R-:W-:-:S07]  /*0560*/  @!P1 VIADD R9, R9, 0x40 ;  /* 0x0000004009099836 */ /* 0x000fce0000000000 */
.L_x_5:
[----:B------:R-:W-:Y:S01]  /*0570*/  LEA R12, R11, 0xc0800000, 0x17 ;  /* 0xc08000000b0c7811 */ /* 0x000fe200078eb8ff */
[----:B------:R-:W-:Y:S04]  /*0580*/  BSSY.RECONVERGENT B2, `(.L_x_10) ;  /* 0x0000036000027945 */ /* 0x000fe80003800200 */
[----:B------:R-:W-:Y:S02]  /*0590*/  IMAD.IADD R13, R13, 0x1, -R12 ;  /* 0x000000010d0d7824 */ /* 0x000fe400078e0a0c */
[----:B------:R-:W-:Y:S02]  /*05a0*/  VIADD R12, R16, 0xffffff81 ;  /* 0xffffff81100c7836 */ /* 0x000fe40000000000 */
[----:B------:R-:W0:Y:S01]  /*05b0*/  MUFU.RCP R14, R13 ;  /* 0x0000000d000e7308 */ /* 0x000e220000001000 */
[----:B------:R-:W-:Y:S01]  /*05c0*/  FADD.FTZ R15, -R13, -RZ ;  /* 0x800000ff0d0f7221 */ /* 0x000fe20000010100 */
[C---:B------:R-:W-:Y:S01]  /*05d0*/  IMAD R2, R12.reuse, -0x800000, R2 ;  /* 0xff8000000c027824 */ /* 0x040fe200078e0202 */
[----:B------:R-:W-:-:S05]  /*05e0*/  IADD3 R12, PT, PT, R12, 0x7f, -R11 ;  /* 0x0000007f0c0c7810 */ /* 0x000fca0007ffe80b */
[----:B------:R-:W-:Y:S02]  /*05f0*/  IMAD.IADD R12, R12, 0x1, R9 ;  /* 0x000000010c0c7824 */ /* 0x000fe400078e0209 */
[----:B0-----:R-:W-:-:S04]  /*0600*/  FFMA R17, R14, R15, 1 ;  /* 0x3f8000000e117423 */ /* 0x001fc8000000000f */
[----:B------:R-:W-:-:S04]  /*0610*/  FFMA R19, R14, R17, R14 ;  /* 0x000000110e137223 */ /* 0x000fc8000000000e */
[----:B------:R-:W-:-:S04]  /*0620*/  FFMA R14, R2, R19, RZ ;  /* 0x00000013020e7223 */ /* 0x000fc800000000ff */
[----:B------:R-:W-:-:S04]  /*0630*/  FFMA R17, R15, R14, R2 ;  /* 0x0000000e0f117223 */ /* 0x000fc80000000002 */
[----:B------:R-:W-:-:S04]  /*0640*/  FFMA R14, R19, R17, R14 ;  /* 0x00000011130e7223 */ /* 0x000fc8000000000e */
[----:B------:R-:W-:-:S04]  /*0650*/  FFMA R15, R15, R14, R2 ;  /* 0x0000000e0f0f7223 */ /* 0x000fc80000000002 */
[----:B------:R-:W-:-:S05]  /*0660*/  FFMA R2, R19, R15, R14 ;  /* 0x0000000f13027223 */ /* 0x000fca000000000e */
[----:B------:R-:W-:-:S04]  /*0670*/  SHF.R.U32.HI R11, RZ, 0x17, R2 ;  /* 0x00000017ff0b7819 */ /* 0x000fc80000011602 */
[----:B------:R-:W-:-:S05]  /*0680*/  LOP3.LUT R11, R11, 0xff, RZ, 0xc0, !PT ;  /* 0x000000ff0b0b7812 */ /* 0x000fca00078ec0ff */
[----:B------:R-:W-:-:S04]  /*0690*/  IMAD.IADD R13, R11, 0x1, R12 ;  /* 0x000000010b0d7824 */ /* 0x000fc800078e020c */
[----:B------:R-:W-:-:S05]  /*06a0*/  VIADD R9, R13, 0xffffffff ;  /* 0xffffffff0d097836 */ /* 0x000fca0000000000 */
[----:B------:R-:W-:-:S13]  /*06b0*/  ISETP.GE.U32.AND P0, PT, R9, 0xfe, PT ;  /* 0x000000fe0900780c */ /* 0x000fda0003f06070 */
[----:B------:R-:W-:Y:S05]  /*06c0*/  @!P0 BRA `(.L_x_11) ;  /* 0x0000000000808947 */ /* 0x000fea0003800000 */
[----:B------:R-:W-:-:S13]  /*06d0*/  ISETP.GT.AND P0, PT, R13, 0xfe, PT ;  /* 0x000000fe0d00780c */ /* 0x000fda0003f04270 */
[----:B------:R-:W-:Y:S05]  /*06e0*/  @P0 BRA `(.L_x_12) ;  /* 0x00000000006c0947 */ /* 0x000fea0003800000 */
[----:B------:R-:W-:-:S13]  /*06f0*/  ISETP.GE.AND P0, PT, R13, 0x1, PT ;  /* 0x000000010d00780c */ /* 0x000fda0003f06270 */
[----:B------:R-:W-:Y:S05]  /*0700*/  @P0 BRA `(.L_x_13) ;  /* 0x0000000000740947 */ /* 0x000fea0003800000 */
[----:B------:R-:W-:Y:S02]  /*0710*/  ISETP.GE.AND P0, PT, R13, -0x18, PT ;  /* 0xffffffe80d00780c */ /* 0x000fe40003f06270 */
[----:B------:R-:W-:-:S11]  /*0720*/  LOP3.LUT R2, R2, 0x80000000, RZ, 0xc0, !PT ;  /* 0x8000000002027812 */ /* 0x000fd600078ec0ff */
[----:B------:R-:W-:Y:S05]  /*0730*/  @!P0 BRA `(.L_x_13) ;  /* 0x0000000000688947 */ /* 0x000fea0003800000 */
[CCC-:B------:R-:W-:Y:S01]  /*0740*/  FFMA.RZ R9, R19.reuse, R15.reuse, R14.reuse ;  /* 0x0000000f13097223 */ /* 0x1c0fe2000000c00e */
[-CC-:B------:R-:W-:Y:S01]  /*0750*/  FFMA.RM R12, R19, R15.reuse, R14.reuse ;  /* 0x0000000f130c7223 */ /* 0x180fe2000000400e */
[C---:B------:R-:W-:Y:S02]  /*0760*/  ISETP.NE.AND P2, PT, R13.reuse, RZ, PT ;  /* 0x000000ff0d00720c */ /* 0x040fe40003f45270 */
[----:B------:R-:W-:Y:S02]  /*0770*/  ISETP.NE.AND P1, PT, R13, RZ, PT ;  /* 0x000000ff0d00720c */ /* 0x000fe40003f25270 */
[----:B------:R-:W-:Y:S01]  /*0780*/  LOP3.LUT R11, R9, 0x7fffff, RZ, 0xc0, !PT ;  /* 0x007fffff090b7812 */ /* 0x000fe200078ec0ff */
[----:B------:R-:W-:Y:S01]  /*0790*/  FFMA.RP R9, R19, R15, R14 ;  /* 0x0000000f13097223 */ /* 0x000fe2000000800e */
[----:B------:R-:W-:Y:S02]  /*07a0*/  VIADD R14, R13, 0x20 ;  /* 0x000000200d0e7836 */ /* 0x000fe40000000000 */
[----:B------:R-:W-:Y:S01]  /*07b0*/  LOP3.LUT R11, R11, 0x800000, RZ, 0xfc, !PT ;  /* 0x008000000b0b7812 */ /* 0x000fe200078efcff */
[----:B------:R-:W-:Y:S01]  /*07c0*/  IMAD.MOV R13, RZ, RZ, -R13 ;  /* 0x000000ffff0d7224 */ /* 0x000fe200078e0a0d */
[----:B------:R-:W-:-:S02]  /*07d0*/  FSETP.NEU.FTZ.AND P0, PT, R9, R12, PT ;  /* 0x0000000c0900720b */ /* 0x000fc40003f1d000 */
[----:B------:R-:W-:Y:S02]  /*07e0*/  SHF.L.U32 R14, R11, R14, RZ ;  /* 0x0000000e0b0e7219 */ /* 0x000fe400000006ff */
[----:B------:R-:W-:Y:S02]  /*07f0*/  SEL R12, R13, RZ, P2 ;  /* 0x000000ff0d0c7207 */ /* 0x000fe40001000000 */
[----:B------:R-:W-:Y:S02]  /*0800*/  ISETP.NE.AND P1, PT, R14, RZ, P1 ;  /* 0x000000ff0e00720c */ /* 0x000fe40000f25270 */
[----:B------:R-:W-:Y:S02]  /*0810*/  SHF.R.U32.HI R12, RZ, R12, R11 ;  /* 0x0000000cff0c7219 */ /* 0x000fe4000001160b */
[----:B------:R-:W-:Y:S02]  /*0820*/  PLOP3.LUT P0, PT, P0, P1, PT, 0xf8, 0x8f ;  /* 0x00000000008f781c */ /* 0x000fe40000703f70 */
[----:B------:R-:W-:-:S02]  /*0830*/  SHF.R.U32.HI R14, RZ, 0x1, R12 ;  /* 0x00000001ff0e7819 */ /* 0x000fc4000001160c */
[----:B------:R-:W-:-:S04]  /*0840*/  SEL R9, RZ, 0x1, !P0 ;  /* 0x00000001ff097807 */ /* 0x000fc80004000000 */
[----:B------:R-:W-:-:S04]  /*0850*/  LOP3.LUT R9, R9, 0x1, R14, 0xf8, !PT ;  /* 0x0000000109097812 */ /* 0x000fc800078ef80e */
[----:B------:R-:W-:-:S05]  /*0860*/  LOP3.LUT R9, R9, R12, RZ, 0xc0, !PT ;  /* 0x0000000c09097212 */ /* 0x000fca00078ec0ff */
[----:B------:R-:W-:-:S05]  /*0870*/  IMAD.IADD R9, R14, 0x1, R9 ;  /* 0x000000010e097824 */ /* 0x000fca00078e0209 */
[----:B------:R-:W-:Y:S01]  /*0880*/  LOP3.LUT R2, R9, R2, RZ, 0xfc, !PT ;  /* 0x0000000209027212 */ /* 0x000fe200078efcff */
[----:B------:R-:W-:Y:S06]  /*0890*/  BRA `(.L_x_13) ;  /* 0x0000000000107947 */ /* 0x000fec0003800000 */
.L_x_12:
[----:B------:R-:W-:-:S04]  /*08a0*/  LOP3.LUT R2, R2, 0x80000000, RZ, 0xc0, !PT ;  /* 0x8000000002027812 */ /* 0x000fc800078ec0ff */
[----:B------:R-:W-:Y:S01]  /*08b0*/  LOP3.LUT R2, R2, 0x7f800000, RZ, 0xfc, !PT ;  /* 0x7f80000002027812 */ /* 0x000fe200078efcff */
[----:B------:R-:W-:Y:S06]  /*08c0*/  BRA `(.L_x_13) ;  /* 0x0000000000047947 */ /* 0x000fec0003800000 */
.L_x_11:
[----:B------:R-:W-:-:S07]  /*08d0*/  IMAD R2, R12, 0x800000, R2 ;  /* 0x008000000c027824 */ /* 0x000fce00078e0202 */
.L_x_13:
[----:B------:R-:W-:Y:S05]  /*08e0*/  BSYNC.RECONVERGENT B2 ;  /* 0x0000000000027941 */ /* 0x000fea0003800200 */
.L_x_10:
[----:B------:R-:W-:Y:S05]  /*08f0*/  BRA `(.L_x_14) ;  /* 0x0000000000207947 */ /* 0x000fea0003800000 */
.L_x_9:
[----:B------:R-:W-:-:S04]  /*0900*/  LOP3.LUT R2, R13, 0x80000000, R2, 0x48, !PT ;  /* 0x800000000d027812 */ /* 0x000fc800078e4802 */
[----:B------:R-:W-:Y:S01]  /*0910*/  LOP3.LUT R2, R2, 0x7f800000, RZ, 0xfc, !PT ;  /* 0x7f80000002027812 */ /* 0x000fe200078efcff */
[----:B------:R-:W-:Y:S06]  /*0920*/  BRA `(.L_x_14) ;  /* 0x0000000000147947 */ /* 0x000fec0003800000 */
.L_x_8:
[----:B------:R-:W-:Y:S01]  /*0930*/  LOP3.LUT R2, R13, 0x80000000, R2, 0x48, !PT ;  /* 0x800000000d027812 */ /* 0x000fe200078e4802 */
[----:B------:R-:W-:Y:S06]  /*0940*/  BRA `(.L_x_14) ;  /* 0x00000000000c7947 */ /* 0x000fec0003800000 */
.L_x_7:
[----:B------:R-:W0:Y:S01]  /*0950*/  MUFU.RSQ R2, -QNAN ;  /* 0xffc0000000027908 */ /* 0x000e220000001400 */
[----:B------:R-:W-:Y:S05]  /*0960*/  BRA `(.L_x_14) ;  /* 0x0000000000047947 */ /* 0x000fea0003800000 */
.L_x_6:
[----:B------:R-:W-:-:S07]  /*0970*/  FADD.FTZ R2, R2, R0 ;  /* 0x0000000002027221 */ /* 0x000fce0000010000 */
.L_x_14:
[----:B------:R-:W-:Y:S05]  /*0980*/  BSYNC.RECONVERGENT B1 ;  /* 0x0000000000017941 */ /* 0x000fea0003800200 */
.L_x_4:
[----:B------:R-:W-:-:S04]  /*0990*/  IMAD.MOV.U32 R11, RZ, RZ, 0x0 ;  /* 0x00000000ff0b7424 */ /* 0x000fc800078e00ff */
[----:B0-----:R-:W-:Y:S05]  /*09a0*/  RET.REL.NODEC R10 `(_Z15mixed_normalizePfS_jf) ;  /* 0xfffffff40a947950 */ /* 0x001fea0003c3ffff */
.L_x_15:
[----:B------:R-:W-:-:S00]  /*09b0*/  BRA `(.L_x_15) ;  /* 0xfffffffc00fc7947 */ /* 0x000fc0000383ffff */
[----:B------:R-:W-:-:S00]  /*09c0*/  NOP ;  /* 0x0000000000007918 */ /* 0x000fc00000000000 */
        /* <DEDUP_REMOVED lines=11> */
.L_x_16:


//--------------------- .nv.shared.reserved.0     --------------------------
	.section	.nv.shared.reserved.0,"aw",@nobits
	.weak		__nv_reservedSMEM_offset_0_alias
	.size		__nv_reservedSMEM_offset_0_alias, 0, 64
	.other		__nv_reservedSMEM_offset_0_alias,@"STO_CUDA_RESERVED_SHARED STV_DEFAULT"
__nv_reservedSMEM_offset_0_alias:
	.zero		0
	.zero		64


//--------------------- .nv.constant0._Z15mixed_normalizePfS_jf --------------------------
	.section	.nv.constant0._Z15mixed_normalizePfS_jf,"a",@progbits
	.sectionflags	@""
	.align	4
.nv.constant0._Z15mixed_normalizePfS_jf:
	.zero		920


//--------------------- SYMBOLS --------------------------

	.type		.nv.reservedSmem.offset0,@object
	.size		.nv.reservedSmem.offset0,0x4
